	.target	sm_100a

	.elftype	@"ET_EXEC"


//--------------------- .note.nv.tkinfo           --------------------------
	.section	.note.nv.tkinfo,"",@"SHT_NOTE"
	.sectionflags	@"SHF_NOTE_NV_TKINFO"
	.tkinfo
        /*0018*/ 	.word	0x00000002
        /*0030*/ 	.string	""
        /*0030*/ 	.string	"ptxas"
        /*0030*/ 	.string	"Cuda compilation tools, release 13.0, V13.0.88"
        /*0030*/ 	.string	"Build cuda_13.0.r13.0/compiler.36424714_0"
        /*0030*/ 	.string	"-arch sm_100a -m 64 "



//--------------------- .note.nv.cuinfo           --------------------------
	.section	.note.nv.cuinfo,"",@"SHT_NOTE"
	.sectionflags	@"SHF_NOTE_NV_CUINFO"
        /*0018*/ 	.short	0x0002
        /*001a*/ 	.short	0x0064
        /*001c*/ 	.short	0x0082
	.zero		2


//--------------------- .nv.info                  --------------------------
	.section	.nv.info,"",@"SHT_CUDA_INFO"
	.align	4


	//----- nvinfo : EIATTR_REGCOUNT
	.align		4
        /*0000*/ 	.byte	0x04, 0x2f
        /*0002*/ 	.short	(.L_1 - .L_0)
	.align		4
.L_0:
        /*0004*/ 	.word	index@(_ZN17fastertransformer16quantized_kernelEP5char4PK6float4iPKf)
        /*0008*/ 	.word	0x00000010


	//----- nvinfo : EIATTR_FRAME_SIZE
	.align		4
.L_1:
        /*000c*/ 	.byte	0x04, 0x11
        /*000e*/ 	.short	(.L_3 - .L_2)
	.align		4
.L_2:
        /*0010*/ 	.word	index@(_ZN17fastertransformer16quantized_kernelEP5char4PK6float4iPKf)
        /*0014*/ 	.word	0x00000000


	//----- nvinfo : EIATTR_REGCOUNT
	.align		4
.L_3:
        /*0018*/ 	.byte	0x04, 0x2f
        /*001a*/ 	.short	(.L_5 - .L_4)
	.align		4
.L_4:
        /*001c*/ 	.word	index@(_ZN17fastertransformer16quantized_kernelEP5char4PK7__half2iPKf)
        /*0020*/ 	.word	0x00000012


	//----- nvinfo : EIATTR_FRAME_SIZE
	.align		4
.L_5:
        /*0024*/ 	.byte	0x04, 0x11
        /*0026*/ 	.short	(.L_7 - .L_6)
	.align		4
.L_6:
        /*0028*/ 	.word	index@(_ZN17fastertransformer16quantized_kernelEP5char4PK7__half2iPKf)
        /*002c*/ 	.word	0x00000000


	//----- nvinfo : EIATTR_MIN_STACK_SIZE
	.align		4
.L_7:
        /*0030*/ 	.byte	0x04, 0x12
        /*0032*/ 	.short	(.L_9 - .L_8)
	.align		4
.L_8:
        /*0034*/ 	.word	index@(_ZN17fastertransformer16quantized_kernelEP5char4PK7__half2iPKf)
        /*0038*/ 	.word	0x00000000


	//----- nvinfo : EIATTR_MIN_STACK_SIZE
	.align		4
.L_9:
        /*003c*/ 	.byte	0x04, 0x12
        /*003e*/ 	.short	(.L_11 - .L_10)
	.align		4
.L_10:
        /*0040*/ 	.word	index@(_ZN17fastertransformer16quantized_kernelEP5char4PK6float4iPKf)
        /*0044*/ 	.word	0x00000000
.L_11:


//--------------------- .nv.compat                --------------------------
	.section	.nv.compat,"",@"SHT_CUDA_COMPAT_INFO"
	.align	4
        /*0000*/ 	.byte	0x02, 0x09, 0x01, 0x00, 0x02, 0x02, 0x01, 0x00, 0x02, 0x05, 0x05, 0x00, 0x03, 0x07, 0x01, 0x01
        /*0010*/ 	.byte	0x02, 0x03, 0x00, 0x00, 0x02, 0x06, 0x01, 0x00, 0x04, 0x0b, 0x08, 0x00, 0x09, 0x00, 0x00, 0x00
        /*0020*/ 	.byte	0x00, 0x00, 0x00, 0x00


//--------------------- .nv.info._ZN17fastertransformer16quantized_kernelEP5char4PK7__half2iPKf --------------------------
	.section	.nv.info._ZN17fastertransformer16quantized_kernelEP5char4PK7__half2iPKf,"",@"SHT_CUDA_INFO"
	.sectionflags	@""
	.align	4


	//----- nvinfo : EIATTR_CUDA_API_VERSION
	.align		4
        /*0000*/ 	.byte	0x04, 0x37
        /*0002*/ 	.short	(.L_13 - .L_12)
.L_12:
        /*0004*/ 	.word	0x00000082


	//----- nvinfo : EIATTR_KPARAM_INFO
	.align		4
.L_13:
        /*0008*/ 	.byte	0x04, 0x17
        /*000a*/ 	.short	(.L_15 - .L_14)
.L_14:
        /*000c*/ 	.word	0x00000000
        /*0010*/ 	.short	0x0003
        /*0012*/ 	.short	0x0018
        /*0014*/ 	.byte	0x00, 0xf5, 0x21, 0x00


	//----- nvinfo : EIATTR_KPARAM_INFO
	.align		4
.L_15:
        /*0018*/ 	.byte	0x04, 0x17
        /*001a*/ 	.short	(.L_17 - .L_16)
.L_16:
        /*001c*/ 	.word	0x00000000
        /*0020*/ 	.short	0x0002
        /*0022*/ 	.short	0x0010
        /*0024*/ 	.byte	0x00, 0xf0, 0x11, 0x00


	//----- nvinfo : EIATTR_KPARAM_INFO
	.align		4
.L_17:
        /*0028*/ 	.byte	0x04, 0x17
        /*002a*/ 	.short	(.L_19 - .L_18)
.L_18:
        /*002c*/ 	.word	0x00000000
        /*0030*/ 	.short	0x0001
        /*0032*/ 	.short	0x0008
        /*0034*/ 	.byte	0x00, 0xf5, 0x21, 0x00


	//----- nvinfo : EIATTR_KPARAM_INFO
	.align		4
.L_19:
        /*0038*/ 	.byte	0x04, 0x17
        /*003a*/ 	.short	(.L_21 - .L_20)
.L_20:
        /*003c*/ 	.word	0x00000000
        /*0040*/ 	.short	0x0000
        /*0042*/ 	.short	0x0000
        /*0044*/ 	.byte	0x00, 0xf5, 0x21, 0x00


	//----- nvinfo : EIATTR_SPARSE_MMA_MASK
	.align		4
.L_21:
        /*0048*/ 	.byte	0x03, 0x50
        /*004a*/ 	.short	0x0000


	//----- nvinfo : EIATTR_MAXREG_COUNT
	.align		4
        /*004c*/ 	.byte	0x03, 0x1b
        /*004e*/ 	.short	0x00ff


	//----- nvinfo : EIATTR_MERCURY_ISA_VERSION
	.align		4
        /*0050*/ 	.byte	0x03, 0x5f
        /*0052*/ 	.short	0x0101


	//----- nvinfo : EIATTR_VRC_CTA_INIT_COUNT
	.align		4
        /*0054*/ 	.byte	0x02, 0x4a
	.zero		1
	.zero		1


	//----- nvinfo : EIATTR_EXIT_INSTR_OFFSETS
	.align		4
        /*0058*/ 	.byte	0x04, 0x1c
        /*005a*/ 	.short	(.L_23 - .L_22)


	//   ....[0]....
.L_22:
        /*005c*/ 	.word	0x00000070


	//   ....[1]....
        /*0060*/ 	.word	0x00000220


	//----- nvinfo : EIATTR_CBANK_PARAM_SIZE
	.align		4
.L_23:
        /*0064*/ 	.byte	0x03, 0x19
        /*0066*/ 	.short	0x0020


	//----- nvinfo : EIATTR_PARAM_CBANK
	.align		4
        /*0068*/ 	.byte	0x04, 0x0a
        /*006a*/ 	.short	(.L_25 - .L_24)
	.align		4
.L_24:
        /*006c*/ 	.word	index@(.nv.constant0._ZN17fastertransformer16quantized_kernelEP5char4PK7__half2iPKf)
        /*0070*/ 	.short	0x0380
        /*0072*/ 	.short	0x0020


	//----- nvinfo : EIATTR_SW_WAR
	.align		4
.L_25:
        /*0074*/ 	.byte	0x04, 0x36
        /*0076*/ 	.short	(.L_27 - .L_26)
.L_26:
        /*0078*/ 	.word	0x00000008
.L_27:


//--------------------- .nv.info._ZN17fastertransformer16quantized_kernelEP5char4PK6float4iPKf --------------------------
	.section	.nv.info._ZN17fastertransformer16quantized_kernelEP5char4PK6float4iPKf,"",@"SHT_CUDA_INFO"
	.sectionflags	@""
	.align	4


	//----- nvinfo : EIATTR_CUDA_API_VERSION
	.align		4
        /*0000*/ 	.byte	0x04, 0x37
        /*0002*/ 	.short	(.L_29 - .L_28)
.L_28:
        /*0004*/ 	.word	0x00000082


	//----- nvinfo : EIATTR_KPARAM_INFO
	.align		4
.L_29:
        /*0008*/ 	.byte	0x04, 0x17
        /*000a*/ 	.short	(.L_31 - .L_30)
.L_30:
        /*000c*/ 	.word	0x00000000
        /*0010*/ 	.short	0x0003
        /*0012*/ 	.short	0x0018
        /*0014*/ 	.byte	0x00, 0xf5, 0x21, 0x00


	//----- nvinfo : EIATTR_KPARAM_INFO
	.align		4
.L_31:
        /*0018*/ 	.byte	0x04, 0x17
        /*001a*/ 	.short	(.L_33 - .L_32)
.L_32:
        /*001c*/ 	.word	0x00000000
        /*0020*/ 	.short	0x0002
        /*0022*/ 	.short	0x0010
        /*0024*/ 	.byte	0x00, 0xf0, 0x11, 0x00


	//----- nvinfo : EIATTR_KPARAM_INFO
	.align		4
.L_33:
        /*0028*/ 	.byte	0x04, 0x17
        /*002a*/ 	.short	(.L_35 - .L_34)
.L_34:
        /*002c*/ 	.word	0x00000000
        /*0030*/ 	.short	0x0001
        /*0032*/ 	.short	0x0008
        /*0034*/ 	.byte	0x00, 0xf5, 0x21, 0x00


	//----- nvinfo : EIATTR_KPARAM_INFO
	.align		4
.L_35:
        /*0038*/ 	.byte	0x04, 0x17
        /*003a*/ 	.short	(.L_37 - .L_36)
.L_36:
        /*003c*/ 	.word	0x00000000
        /*0040*/ 	.short	0x0000
        /*0042*/ 	.short	0x0000
        /*0044*/ 	.byte	0x00, 0xf5, 0x21, 0x00


	//----- nvinfo : EIATTR_SPARSE_MMA_MASK
	.align		4
.L_37:
        /*0048*/ 	.byte	0x03, 0x50
        /*004a*/ 	.short	0x0000


	//----- nvinfo : EIATTR_MAXREG_COUNT
	.align		4
        /*004c*/ 	.byte	0x03, 0x1b
        /*004e*/ 	.short	0x00ff


	//----- nvinfo : EIATTR_MERCURY_ISA_VERSION
	.align		4
        /*0050*/ 	.byte	0x03, 0x5f
        /*0052*/ 	.short	0x0101


	//----- nvinfo : EIATTR_VRC_CTA_INIT_COUNT
	.align		4
        /*0054*/ 	.byte	0x02, 0x4a
	.zero		1
	.zero		1


	//----- nvinfo : EIATTR_EXIT_INSTR_OFFSETS
	.align		4
        /*0058*/ 	.byte	0x04, 0x1c
        /*005a*/ 	.short	(.L_39 - .L_38)


	//   ....[0]....
.L_38:
        /*005c*/ 	.word	0x00000070


	//   ....[1]....
        /*0060*/ 	.word	0x000001c0


	//----- nvinfo : EIATTR_CBANK_PARAM_SIZE
	.align		4
.L_39:
        /*0064*/ 	.byte	0x03, 0x19
        /*0066*/ 	.short	0x0020


	//----- nvinfo : EIATTR_PARAM_CBANK
	.align		4
        /*0068*/ 	.byte	0x04, 0x0a
        /*006a*/ 	.short	(.L_41 - .L_40)
	.align		4
.L_40:
        /*006c*/ 	.word	index@(.nv.constant0._ZN17fastertransformer16quantized_kernelEP5char4PK6float4iPKf)
        /*0070*/ 	.short	0x0380
        /*0072*/ 	.short	0x0020


	//----- nvinfo : EIATTR_SW_WAR
	.align		4
.L_41:
        /*0074*/ 	.byte	0x04, 0x36
        /*0076*/ 	.short	(.L_43 - .L_42)
.L_42:
        /*0078*/ 	.word	0x00000008
.L_43:


//--------------------- .nv.callgraph             --------------------------
	.section	.nv.callgraph,"",@"SHT_CUDA_CALLGRAPH"
	.align	4
	.sectionentsize	8
	.align		4
        /*0000*/ 	.word	0x00000000
	.align		4
        /*0004*/ 	.word	0xffffffff
	.align		4
        /*0008*/ 	.word	0x00000000
	.align		4
        /*000c*/ 	.word	0xfffffffe
	.align		4
        /*0010*/ 	.word	0x00000000
	.align		4
        /*0014*/ 	.word	0xfffffffd
	.align		4
        /*0018*/ 	.word	0x00000000
	.align		4
        /*001c*/ 	.word	0xfffffffc


//--------------------- .text._ZN17fastertransformer16quantized_kernelEP5char4PK7__half2iPKf --------------------------
	.section	.text._ZN17fastertransformer16quantized_kernelEP5char4PK7__half2iPKf,"ax",@progbits
	.align	128
        .global         _ZN17fastertransformer16quantized_kernelEP5char4PK7__half2iPKf
        .type           _ZN17fastertransformer16quantized_kernelEP5char4PK7__half2iPKf,@function
        .size           _ZN17fastertransformer16quantized_kernelEP5char4PK7__half2iPKf,(.L_x_2 - _ZN17fastertransformer16quantized_kernelEP5char4PK7__half2iPKf)
        .other          _ZN17fastertransformer16quantized_kernelEP5char4PK7__half2iPKf,@"STO_CUDA_ENTRY STV_DEFAULT"
_ZN17fastertransformer16quantized_kernelEP5char4PK7__half2iPKf:
.text._ZN17fastertransformer16quantized_kernelEP5char4PK7__half2iPKf:
[----:B------:R-:W-:Y:S01]  /*0000*/  LDC R1, c[0x0][0x37c] ;  /* 0x0000df00ff017b82 */ /* 0x000fe20000000800 */
[----:B------:R-:W0:Y:S07]  /*0010*/  S2R R0, SR_TID.X ;  /* 0x0000000000007919 */ /* 0x000e2e0000002100 */
[----:B------:R-:W0:Y:S01]  /*0020*/  S2UR UR4, SR_CTAID.X ;  /* 0x00000000000479c3 */ /* 0x000e220000002500 */
[----:B------:R-:W1:Y:S07]  /*0030*/  LDCU UR5, c[0x0][0x390] ;  /* 0x00007200ff0577ac */ /* 0x000e6e0008000800 */
[----:B------:R-:W0:Y:S02]  /*0040*/  LDC R7, c[0x0][0x360] ;  /* 0x0000d800ff077b82 */ /* 0x000e240000000800 */
[----:B0-----:R-:W-:-:S05]  /*0050*/  IMAD R7, R7, UR4, R0 ;  /* 0x0000000407077c24 */ /* 0x001fca000f8e0200 */
[----:B-1----:R-:W-:-:S13]  /*0060*/  ISETP.GE.AND P0, PT, R7, UR5, PT ;  /* 0x0000000507007c0c */ /* 0x002fda000bf06270 */
[----:B------:R-:W-:Y:S05]  /*0070*/  @P0 EXIT ;  /* 0x000000000000094d */ /* 0x000fea0003800000 */
[----:B------:R-:W0:Y:S01]  /*0080*/  LDC.64 R4, c[0x0][0x388] ;  /* 0x0000e200ff047b82 */ /* 0x000e220000000a00 */
[----:B------:R-:W1:Y:S01]  /*0090*/  LDCU.64 UR4, c[0x0][0x358] ;  /* 0x00006b00ff0477ac */ /* 0x000e620008000a00 */
[----:B------:R-:W-:-:S06]  /*00a0*/  SHF.L.U32 R9, R7, 0x1, RZ ;  /* 0x0000000107097819 */ /* 0x000fcc00000006ff */
[----:B------:R-:W2:Y:S01]  /*00b0*/  LDC.64 R2, c[0x0][0x398] ;  /* 0x0000e600ff027b82 */ /* 0x000ea20000000a00 */
[----:B0-----:R-:W-:-:S05]  /*00c0*/  IMAD.WIDE R4, R9, 0x4, R4 ;  /* 0x0000000409047825 */ /* 0x001fca00078e0204 */
[----:B-1----:R-:W3:Y:S04]  /*00d0*/  LDG.E.CONSTANT R6, desc[UR4][R4.64] ;  /* 0x0000000404067981 */ /* 0x002ee8000c1e9900 */
[----:B------:R-:W4:Y:S04]  /*00e0*/  LDG.E.CONSTANT R8, desc[UR4][R4.64+0x4] ;  /* 0x0000040404087981 */ /* 0x000f28000c1e9900 */
[----:B--2---:R0:W2:Y:S02]  /*00f0*/  LDG.E.CONSTANT R0, desc[UR4][R2.64] ;  /* 0x0000000402007981 */ /* 0x0040a4000c1e9900 */
[----:B0-----:R-:W0:Y:S02]  /*0100*/  LDC.64 R2, c[0x0][0x380] ;  /* 0x0000e000ff027b82 */ /* 0x001e240000000a00 */
[----:B0-----:R-:W-:-:S04]  /*0110*/  IMAD.WIDE R2, R7, 0x4, R2 ;  /* 0x0000000407027825 */ /* 0x001fc800078e0202 */
[--C-:B---3--:R-:W-:Y:S02]  /*0120*/  HADD2.F32 R9, -RZ, R6.reuse.H0_H0 ;  /* 0x20000006ff097230 */ /* 0x108fe40000004100 */
[----:B------:R-:W-:Y:S02]  /*0130*/  HADD2.F32 R11, -RZ, R6.H1_H1 ;  /* 0x30000006ff0b7230 */ /* 0x000fe40000004100 */
[--C-:B----4-:R-:W-:Y:S02]  /*0140*/  HADD2.F32 R13, -RZ, R8.reuse.H0_H0 ;  /* 0x20000008ff0d7230 */ /* 0x110fe40000004100 */
[----:B------:R-:W-:Y:S02]  /*0150*/  HADD2.F32 R15, -RZ, R8.H1_H1 ;  /* 0x30000008ff0f7230 */ /* 0x000fe40000004100 */
[C---:B--2---:R-:W-:Y:S01]  /*0160*/  FMUL.FTZ R9, R0.reuse, R9 ;  /* 0x0000000900097220 */ /* 0x044fe20000410000 */
[C---:B------:R-:W-:Y:S01]  /*0170*/  FMUL.FTZ R13, R0.reuse, R13 ;  /* 0x0000000d000d7220 */ /* 0x040fe20000410000 */
[C---:B------:R-:W-:Y:S01]  /*0180*/  FMUL.FTZ R11, R0.reuse, R11 ;  /* 0x0000000b000b7220 */ /* 0x040fe20000410000 */
[----:B------:R-:W-:-:S03]  /*0190*/  FMUL.FTZ R15, R0, R15 ;  /* 0x0000000f000f7220 */ /* 0x000fc60000410000 */
[----:B------:R-:W-:Y:S08]  /*01a0*/  F2I.S8.NTZ R9, R9 ;  /* 0x0000000900097305 */ /* 0x000ff00000202100 */
[----:B------:R-:W0:Y:S08]  /*01b0*/  F2I.S8.NTZ R6, R11 ;  /* 0x0000000b00067305 */ /* 0x000e300000202100 */
[----:B------:R-:W-:Y:S08]  /*01c0*/  F2I.S8.NTZ R13, R13 ;  /* 0x0000000d000d7305 */ /* 0x000ff00000202100 */
[----:B------:R-:W1:Y:S01]  /*01d0*/  F2I.S8.NTZ R0, R15 ;  /* 0x0000000f00007305 */ /* 0x000e620000202100 */
[----:B0-----:R-:W-:-:S02]  /*01e0*/  PRMT R6, R9, 0x3340, R6 ;  /* 0x0000334009067816 */ /* 0x001fc40000000006 */
[----:B-1----:R-:W-:-:S04]  /*01f0*/  PRMT R5, R13, 0x3340, R0 ;  /* 0x000033400d057816 */ /* 0x002fc80000000000 */
[----:B------:R-:W-:-:S05]  /*0200*/  PRMT R5, R6, 0x5410, R5 ;  /* 0x0000541006057816 */ /* 0x000fca0000000005 */
[----:B------:R-:W-:Y:S01]  /*0210*/  STG.E desc[UR4][R2.64], R5 ;  /* 0x0000000502007986 */ /* 0x000fe2000c101904 */
[----:B------:R-:W-:Y:S05]  /*0220*/  EXIT ;  /* 0x000000000000794d */ /* 0x000fea0003800000 */
.L_x_0:
[----:B------:R-:W-:-:S00]  /*0230*/  BRA `(.L_x_0) ;  /* 0xfffffffc00fc7947 */ /* 0x000fc0000383ffff */
[----:B------:R-:W-:-:S00]  /*0240*/  NOP ;  /* 0x0000000000007918 */ /* 0x000fc00000000000 */
        /* <DEDUP_REMOVED lines=11> */
.L_x_2:


//--------------------- .text._ZN17fastertransformer16quantized_kernelEP5char4PK6float4iPKf --------------------------
	.section	.text._ZN17fastertransformer16quantized_kernelEP5char4PK6float4iPKf,"ax",@progbits
	.align	128
        .global         _ZN17fastertransformer16quantized_kernelEP5char4PK6float4iPKf
        .type           _ZN17fastertransformer16quantized_kernelEP5char4PK6float4iPKf,@function
        .size           _ZN17fastertransformer16quantized_kernelEP5char4PK6float4iPKf,(.L_x_3 - _ZN17fastertransformer16quantized_kernelEP5char4PK6float4iPKf)
        .other          _ZN17fastertransformer16quantized_kernelEP5char4PK6float4iPKf,@"STO_CUDA_ENTRY STV_DEFAULT"
_ZN17fastertransformer16quantized_kernelEP5char4PK6float4iPKf:
.text._ZN17fastertransformer16quantized_kernelEP5char4PK6float4iPKf:
        /* <DEDUP_REMOVED lines=9> */
[----:B------:R-:W1:Y:S07]  /*0090*/  LDCU.64 UR4, c[0x0][0x358] ;  /* 0x00006b00ff0477ac */ /* 0x000e6e0008000a00 */
[----:B------:R-:W2:Y:S08]  /*00a0*/  LDC.64 R2, c[0x0][0x398] ;  /* 0x0000e600ff027b82 */ /* 0x000eb00000000a00 */
[----:B------:R-:W3:Y:S01]  /*00b0*/  LDC.64 R8, c[0x0][0x380] ;  /* 0x0000e000ff087b82 */ /* 0x000ee20000000a00 */
[----:B0-----:R-:W-:-:S06]  /*00c0*/  IMAD.WIDE R4, R11, 0x10, R4 ;  /* 0x000000100b047825 */ /* 0x001fcc00078e0204 */
[----:B-1----:R-:W4:Y:S04]  /*00d0*/  LDG.E.128.CONSTANT R4, desc[UR4][R4.64] ;  /* 0x0000000404047981 */ /* 0x002f28000c1e9d00 */
[----:B--2---:R-:W4:Y:S02]  /*00e0*/  LDG.E.CONSTANT R2, desc[UR4][R2.64] ;  /* 0x0000000402027981 */ /* 0x004f24000c1e9900 */
[C---:B----4-:R-:W-:Y:S01]  /*00f0*/  FMUL.FTZ R0, R2.reuse, R4 ;  /* 0x0000000402007220 */ /* 0x050fe20000410000 */
[C---:B------:R-:W-:Y:S01]  /*0100*/  FMUL.FTZ R6, R2.reuse, R6 ;  /* 0x0000000602067220 */ /* 0x040fe20000410000 */
[C---:B------:R-:W-:Y:S01]  /*0110*/  FMUL.FTZ R7, R2.reuse, R7 ;  /* 0x0000000702077220 */ /* 0x040fe20000410000 */
[----:B------:R-:W-:-:S03]  /*0120*/  FMUL.FTZ R10, R2, R5 ;  /* 0x00000005020a7220 */ /* 0x000fc60000410000 */
[----:B------:R-:W-:Y:S08]  /*0130*/  F2I.S8.NTZ R0, R0 ;  /* 0x0000000000007305 */ /* 0x000ff00000202100 */
[----:B------:R-:W0:Y:S08]  /*0140*/  F2I.S8.NTZ R13, R10 ;  /* 0x0000000a000d7305 */ /* 0x000e300000202100 */
[----:B------:R-:W-:Y:S08]  /*0150*/  F2I.S8.NTZ R6, R6 ;  /* 0x0000000600067305 */ /* 0x000ff00000202100 */
[----:B------:R-:W1:Y:S01]  /*0160*/  F2I.S8.NTZ R7, R7 ;  /* 0x0000000700077305 */ /* 0x000e620000202100 */
[----:B0-----:R-:W-:Y:S01]  /*0170*/  PRMT R13, R0, 0x3340, R13 ;  /* 0x00003340000d7816 */ /* 0x001fe2000000000d */
[----:B---3--:R-:W-:Y:S01]  /*0180*/  IMAD.WIDE R2, R11, 0x4, R8 ;  /* 0x000000040b027825 */ /* 0x008fe200078e0208 */
[----:B-1----:R-:W-:-:S04]  /*0190*/  PRMT R4, R6, 0x3340, R7 ;  /* 0x0000334006047816 */ /* 0x002fc80000000007 */
[----:B------:R-:W-:-:S05]  /*01a0*/  PRMT R13, R13, 0x5410, R4 ;  /* 0x000054100d0d7816 */ /* 0x000fca0000000004 */
[----:B------:R-:W-:Y:S01]  /*01b0*/  STG.E desc[UR4][R2.64], R13 ;  /* 0x0000000d02007986 */ /* 0x000fe2000c101904 */
[----:B------:R-:W-:Y:S05]  /*01c0*/  EXIT ;  /* 0x000000000000794d */ /* 0x000fea0003800000 */
.L_x_1:
        /* <DEDUP_REMOVED lines=11> */
.L_x_3:


//--------------------- .nv.shared.reserved.0     --------------------------
	.section	.nv.shared.reserved.0,"aw",@nobits
	.weak		__nv_reservedSMEM_offset_0_alias
	.size		__nv_reservedSMEM_offset_0_alias, 0, 64
	.other		__nv_reservedSMEM_offset_0_alias,@"STO_CUDA_RESERVED_SHARED STV_DEFAULT"
__nv_reservedSMEM_offset_0_alias:
	.zero		0
	.zero		64


//--------------------- .nv.constant0._ZN17fastertransformer16quantized_kernelEP5char4PK7__half2iPKf --------------------------
	.section	.nv.constant0._ZN17fastertransformer16quantized_kernelEP5char4PK7__half2iPKf,"a",@progbits
	.sectionflags	@""
	.align	4
.nv.constant0._ZN17fastertransformer16quantized_kernelEP5char4PK7__half2iPKf:
	.zero		928


//--------------------- .nv.constant0._ZN17fastertransformer16quantized_kernelEP5char4PK6float4iPKf --------------------------
	.section	.nv.constant0._ZN17fastertransformer16quantized_kernelEP5char4PK6float4iPKf,"a",@progbits
	.sectionflags	@""
	.align	4
.nv.constant0._ZN17fastertransformer16quantized_kernelEP5char4PK6float4iPKf:
	.zero		928


//--------------------- SYMBOLS --------------------------

	.type		.nv.reservedSmem.offset0,@object
	.size		.nv.reservedSmem.offset0,0x4
